	.headerflags	@"EF_CUDA_TEXMODE_UNIFIED EF_CUDA_64BIT_ADDRESS EF_CUDA_ACCELERATORS EF_CUDA_SM90 EF_CUDA_VIRTUAL_SM(EF_CUDA_SM90)"
	.elftype	@"ET_EXEC"


//--------------------- .nv.info                  --------------------------
	.section	.nv.info,"",@"SHT_CUDA_INFO"
	.align	4


	//----- nvinfo : EIATTR_REGCOUNT
	.align		4
        /*0000*/ 	.byte	0x04, 0x2f
        /*0002*/ 	.short	(.L_3 - .L_2)
	.align		4
.L_2:
        /*0004*/ 	.word	index@(triton_poi_fused__native_batch_norm_legit_no_training_21)
        /*0008*/ 	.word	0x00000016


	//----- nvinfo : EIATTR_MIN_STACK_SIZE
	.align		4
.L_3:
        /*000c*/ 	.byte	0x04, 0x12
        /*000e*/ 	.short	(.L_5 - .L_4)
	.align		4
.L_4:
        /*0010*/ 	.word	index@(triton_poi_fused__native_batch_norm_legit_no_training_21)
        /*0014*/ 	.word	0x00000000


	//----- nvinfo : EIATTR_FRAME_SIZE
	.align		4
.L_5:
        /*0018*/ 	.byte	0x04, 0x11
        /*001a*/ 	.short	(.L_7 - .L_6)
	.align		4
.L_6:
        /*001c*/ 	.word	index@(triton_poi_fused__native_batch_norm_legit_no_training_21)
        /*0020*/ 	.word	0x00000000


	//----- nvinfo : EIATTR_MIN_STACK_SIZE
	.align		4
.L_7:
        /*0024*/ 	.byte	0x04, 0x12
        /*0026*/ 	.short	(.L_9 - .L_8)
	.align		4
.L_8:
        /*0028*/ 	.word	index@(triton_poi_fused__native_batch_norm_legit_no_training_21)
        /*002c*/ 	.word	0x00000000
.L_9:


//--------------------- .nv.info.triton_poi_fused__native_batch_norm_legit_no_training_21 --------------------------
	.section	.nv.info.triton_poi_fused__native_batch_norm_legit_no_training_21,"",@"SHT_CUDA_INFO"
	.sectionflags	@""
	.align	4


	//----- nvinfo : EIATTR_CUDA_API_VERSION
	.align		4
        /*0000*/ 	.byte	0x04, 0x37
        /*0002*/ 	.short	(.L_11 - .L_10)
.L_10:
        /*0004*/ 	.word	0x0000007c


	//----- nvinfo : EIATTR_KPARAM_INFO
	.align		4
.L_11:
        /*0008*/ 	.byte	0x04, 0x17
        /*000a*/ 	.short	(.L_13 - .L_12)
.L_12:
        /*000c*/ 	.word	0x00000000
        /*0010*/ 	.short	0x0006
        /*0012*/ 	.short	0x0030
        /*0014*/ 	.byte	0x00, 0xf0, 0x11, 0x00


	//----- nvinfo : EIATTR_KPARAM_INFO
	.align		4
.L_13:
        /*0018*/ 	.byte	0x04, 0x17
        /*001a*/ 	.short	(.L_15 - .L_14)
.L_14:
        /*001c*/ 	.word	0x00000000
        /*0020*/ 	.short	0x0005
        /*0022*/ 	.short	0x0028
        /*0024*/ 	.byte	0x00, 0xf4, 0x21, 0x00


	//----- nvinfo : EIATTR_KPARAM_INFO
	.align		4
.L_15:
        /*0028*/ 	.byte	0x04, 0x17
        /*002a*/ 	.short	(.L_17 - .L_16)
.L_16:
        /*002c*/ 	.word	0x00000000
        /*0030*/ 	.short	0x0004
        /*0032*/ 	.short	0x0020
        /*0034*/ 	.byte	0x00, 0xf4, 0x21, 0x00


	//----- nvinfo : EIATTR_KPARAM_INFO
	.align		4
.L_17:
        /*0038*/ 	.byte	0x04, 0x17
        /*003a*/ 	.short	(.L_19 - .L_18)
.L_18:
        /*003c*/ 	.word	0x00000000
        /*0040*/ 	.short	0x0003
        /*0042*/ 	.short	0x0018
        /*0044*/ 	.byte	0x00, 0xf4, 0x21, 0x00


	//----- nvinfo : EIATTR_KPARAM_INFO
	.align		4
.L_19:
        /*0048*/ 	.byte	0x04, 0x17
        /*004a*/ 	.short	(.L_21 - .L_20)
.L_20:
        /*004c*/ 	.word	0x00000000
        /*0050*/ 	.short	0x0002
        /*0052*/ 	.short	0x0010
        /*0054*/ 	.byte	0x00, 0xf4, 0x21, 0x00


	//----- nvinfo : EIATTR_KPARAM_INFO
	.align		4
.L_21:
        /*0058*/ 	.byte	0x04, 0x17
        /*005a*/ 	.short	(.L_23 - .L_22)
.L_22:
        /*005c*/ 	.word	0x00000000
        /*0060*/ 	.short	0x0001
        /*0062*/ 	.short	0x0008
        /*0064*/ 	.byte	0x00, 0xf4, 0x21, 0x00


	//----- nvinfo : EIATTR_KPARAM_INFO
	.align		4
.L_23:
        /*0068*/ 	.byte	0x04, 0x17
        /*006a*/ 	.short	(.L_25 - .L_24)
.L_24:
        /*006c*/ 	.word	0x00000000
        /*0070*/ 	.short	0x0000
        /*0072*/ 	.short	0x0000
        /*0074*/ 	.byte	0x00, 0xf4, 0x21, 0x00


	//----- nvinfo : EIATTR_SPARSE_MMA_MASK
	.align		4
.L_25:
        /*0078*/ 	.byte	0x03, 0x50
        /*007a*/ 	.short	0x0000


	//----- nvinfo : EIATTR_MAXREG_COUNT
	.align		4
        /*007c*/ 	.byte	0x03, 0x1b
        /*007e*/ 	.short	0x00ff


	//----- nvinfo : EIATTR_EXIT_INSTR_OFFSETS
	.align		4
        /*0080*/ 	.byte	0x04, 0x1c
        /*0082*/ 	.short	(.L_27 - .L_26)


	//   ....[0]....
.L_26:
        /*0084*/ 	.word	0x000003e0


	//   ....[1]....
        /*0088*/ 	.word	0x00000400


	//----- nvinfo : EIATTR_REQNTID
	.align		4
.L_27:
        /*008c*/ 	.byte	0x04, 0x10
        /*008e*/ 	.short	(.L_29 - .L_28)
.L_28:
        /*0090*/ 	.word	0x00000080
        /*0094*/ 	.word	0x00000001
        /*0098*/ 	.word	0x00000001


	//----- nvinfo : EIATTR_CBANK_PARAM_SIZE
	.align		4
.L_29:
        /*009c*/ 	.byte	0x03, 0x19
        /*009e*/ 	.short	0x0034


	//----- nvinfo : EIATTR_PARAM_CBANK
	.align		4
        /*00a0*/ 	.byte	0x04, 0x0a
        /*00a2*/ 	.short	(.L_31 - .L_30)
	.align		4
.L_30:
        /*00a4*/ 	.word	index@(.nv.constant0.triton_poi_fused__native_batch_norm_legit_no_training_21)
        /*00a8*/ 	.short	0x0210
        /*00aa*/ 	.short	0x0034


	//----- nvinfo : EIATTR_SW_WAR
	.align		4
.L_31:
        /*00ac*/ 	.byte	0x04, 0x36
        /*00ae*/ 	.short	(.L_33 - .L_32)
.L_32:
        /*00b0*/ 	.word	0x00000008
.L_33:


//--------------------- .nv.callgraph             --------------------------
	.section	.nv.callgraph,"",@"SHT_CUDA_CALLGRAPH"
	.align	4
	.sectionentsize	8
	.align		4
        /*0000*/ 	.word	0x00000000
	.align		4
        /*0004*/ 	.word	0xffffffff
	.align		4
        /*0008*/ 	.word	0x00000000
	.align		4
        /*000c*/ 	.word	0xfffffffe
	.align		4
        /*0010*/ 	.word	0x00000000
	.align		4
        /*0014*/ 	.word	0xfffffffd
	.align		4
        /*0018*/ 	.word	0x00000000
	.align		4
        /*001c*/ 	.word	0xfffffffc


//--------------------- .nv.constant4             --------------------------
	.section	.nv.constant4,"a",@progbits
	.align	8
	.align		8
.nv.constant4:
        /*0000*/ 	.dword	_$_str
	.align		8
        /*0008*/ 	.dword	_$_str_$_2


//--------------------- .text.triton_poi_fused__native_batch_norm_legit_no_training_21 --------------------------
	.section	.text.triton_poi_fused__native_batch_norm_legit_no_training_21,"ax",@progbits
	.align	128
        .global         triton_poi_fused__native_batch_norm_legit_no_training_21
        .type           triton_poi_fused__native_batch_norm_legit_no_training_21,@function
        .size           triton_poi_fused__native_batch_norm_legit_no_training_21,(.L_x_1 - triton_poi_fused__native_batch_norm_legit_no_training_21)
        .other          triton_poi_fused__native_batch_norm_legit_no_training_21,@"STO_CUDA_ENTRY STV_DEFAULT"
triton_poi_fused__native_batch_norm_legit_no_training_21:
.text.triton_poi_fused__native_batch_norm_legit_no_training_21:
[----:B------:R-:W0:Y:S01]  /*0000*/  LDC R1, c[0x0][0x28] ;  /* 0x00000a00ff017b82 */ /* 0x000e220000000800 */
[----:B------:R-:W1:Y:S07]  /*0010*/  S2R R0, SR_TID.X ;  /* 0x0000000000007919 */ /* 0x000e6e0000002100 */
[----:B------:R-:W2:Y:S01]  /*0020*/  LDC.64 R8, c[0x0][0x220] ;  /* 0x00008800ff087b82 */ /* 0x000ea20000000a00 */
[----:B------:R-:W-:Y:S01]  /*0030*/  ULDC.64 UR4, c[0x0][0x208] ;  /* 0x0000820000047ab9 */ /* 0x000fe20000000a00 */
[----:B------:R-:W3:Y:S06]  /*0040*/  S2R R5, SR_CTAID.X ;  /* 0x0000000000057919 */ /* 0x000eec0000002500 */
[----:B------:R-:W4:Y:S08]  /*0050*/  LDC.64 R12, c[0x0][0x210] ;  /* 0x00008400ff0c7b82 */ /* 0x000f300000000a00 */
[----:B------:R-:W5:Y:S08]  /*0060*/  LDC.64 R14, c[0x0][0x218] ;  /* 0x00008600ff0e7b82 */ /* 0x000f700000000a00 */
[----:B------:R-:W5:Y:S01]  /*0070*/  LDC.64 R16, c[0x0][0x228] ;  /* 0x00008a00ff107b82 */ /* 0x000f620000000a00 */
[----:B-1----:R-:W-:-:S07]  /*0080*/  SHF.L.U32 R0, R0, 0x1, RZ ;  /* 0x0000000100007819 */ /* 0x002fce00000006ff */
[----:B------:R-:W1:Y:S01]  /*0090*/  LDC.64 R18, c[0x0][0x230] ;  /* 0x00008c00ff127b82 */ /* 0x000e620000000a00 */
[----:B---3--:R-:W-:Y:S02]  /*00a0*/  SHF.R.S32.HI R3, RZ, 0x17, R5 ;  /* 0x00000017ff037819 */ /* 0x008fe40000011405 */
[----:B------:R-:W-:Y:S02]  /*00b0*/  LOP3.LUT R0, R0, 0xfe, RZ, 0xc0, !PT ;  /* 0x000000fe00007812 */ /* 0x000fe400078ec0ff */
[----:B------:R-:W-:Y:S02]  /*00c0*/  SGXT R3, R3, 0x1 ;  /* 0x000000010303781a */ /* 0x000fe40000000200 */
[----:B------:R-:W-:-:S04]  /*00d0*/  LEA R0, R5, R0, 0x8 ;  /* 0x0000000005007211 */ /* 0x000fc800078e40ff */
[----:B------:R-:W-:Y:S02]  /*00e0*/  LEA.HI R3, R3, R0, RZ, 0x3 ;  /* 0x0000000003037211 */ /* 0x000fe400078f18ff */
[----:B------:R-:W-:Y:S02]  /*00f0*/  ISETP.GE.AND P4, PT, R0, 0x800, PT ;  /* 0x000008000000780c */ /* 0x000fe40003f86270 */
[----:B------:R-:W-:-:S04]  /*0100*/  LOP3.LUT R3, R3, 0xfffffff8, RZ, 0xc0, !PT ;  /* 0xfffffff803037812 */ /* 0x000fc800078ec0ff */
[----:B------:R-:W-:Y:S02]  /*0110*/  IADD3 R11, R0, -R3, RZ ;  /* 0x80000003000b7210 */ /* 0x000fe40007ffe0ff */
[----:B------:R-:W-:-:S03]  /*0120*/  CS2R R2, SRZ ;  /* 0x0000000000027805 */ /* 0x000fc6000001ff00 */
[----:B--2---:R-:W-:-:S05]  /*0130*/  IMAD.WIDE R8, R11, 0x4, R8 ;  /* 0x000000040b087825 */ /* 0x004fca00078e0208 */
[----:B------:R2:W3:Y:S01]  /*0140*/  @!P4 LDG.E.EL.64 R2, desc[UR4][R8.64] ;  /* 0x000000040802c981 */ /* 0x0004e2000c2e1b00 */
[----:B------:R-:W-:Y:S02]  /*0150*/  CS2R R4, SRZ ;  /* 0x0000000000047805 */ /* 0x000fe4000001ff00 */
[----:B------:R-:W-:Y:S01]  /*0160*/  CS2R R6, SRZ ;  /* 0x0000000000067805 */ /* 0x000fe2000001ff00 */
[----:B----4-:R-:W-:-:S04]  /*0170*/  IMAD.WIDE R12, R0, 0x4, R12 ;  /* 0x00000004000c7825 */ /* 0x010fc800078e020c */
[C---:B-----5:R-:W-:Y:S01]  /*0180*/  IMAD.WIDE R14, R11.reuse, 0x4, R14 ;  /* 0x000000040b0e7825 */ /* 0x060fe200078e020e */
[----:B------:R-:W4:Y:S04]  /*0190*/  @!P4 LDG.E.64 R4, desc[UR4][R12.64] ;  /* 0x000000040c04c981 */ /* 0x000f28000c1e1b00 */
[----:B------:R5:W4:Y:S01]  /*01a0*/  @!P4 LDG.E.EL.64 R6, desc[UR4][R14.64] ;  /* 0x000000040e06c981 */ /* 0x000b22000c2e1b00 */
[----:B0-----:R-:W-:Y:S01]  /*01b0*/  IMAD.WIDE R16, R11, 0x4, R16 ;  /* 0x000000040b107825 */ /* 0x001fe200078e0210 */
[----:B--2---:R-:W-:-:S03]  /*01c0*/  CS2R R8, SRZ ;  /* 0x0000000000087805 */ /* 0x004fc6000001ff00 */
[----:B-1----:R-:W-:Y:S01]  /*01d0*/  IMAD.WIDE R18, R11, 0x4, R18 ;  /* 0x000000040b127825 */ /* 0x002fe200078e0212 */
[----:B------:R-:W-:-:S04]  /*01e0*/  CS2R R10, SRZ ;  /* 0x00000000000a7805 */ /* 0x000fc8000001ff00 */
[----:B------:R-:W2:Y:S04]  /*01f0*/  @!P4 LDG.E.EL.64 R8, desc[UR4][R18.64] ;  /* 0x000000041208c981 */ /* 0x000ea8000c2e1b00 */
[----:B------:R-:W2:Y:S01]  /*0200*/  @!P4 LDG.E.EL.64 R10, desc[UR4][R16.64] ;  /* 0x00000004100ac981 */ /* 0x000ea2000c2e1b00 */
[----:B-----5:R-:W-:Y:S01]  /*0210*/  HFMA2.MMA R15, -RZ, RZ, 1.625, 0 ;  /* 0x3e800000ff0f7435 */ /* 0x020fe200000001ff */
[----:B---3--:R-:W-:Y:S01]  /*0220*/  FADD R2, R2, 0.0010000000474974513054 ;  /* 0x3a83126f02027421 */ /* 0x008fe20000000000 */
[----:B------:R-:W-:-:S03]  /*0230*/  FADD R12, R3, 0.0010000000474974513054 ;  /* 0x3a83126f030c7421 */ /* 0x000fc60000000000 */
[----:B------:R0:W1:Y:S08]  /*0240*/  MUFU.SQRT R13, R2 ;  /* 0x00000002000d7308 */ /* 0x0000700000002000 */
[----:B------:R-:W3:Y:S01]  /*0250*/  MUFU.SQRT R14, R12 ;  /* 0x0000000c000e7308 */ /* 0x000ee20000002000 */
[----:B0-----:R-:W0:Y:S01]  /*0260*/  LDC.64 R2, c[0x0][0x238] ;  /* 0x00008e00ff027b82 */ /* 0x001e220000000a00 */
[----:B-1----:R-:W-:-:S02]  /*0270*/  FSETP.GT.AND P0, PT, R13, 8.50705917302346158658e+37, PT ;  /* 0x7e8000000d00780b */ /* 0x002fc40003f04000 */
[----:B------:R-:W-:Y:S02]  /*0280*/  FSETP.GEU.AND P2, PT, R13, 1.175494350822287508e-38, PT ;  /* 0x008000000d00780b */ /* 0x000fe40003f4e000 */
[C---:B---3--:R-:W-:Y:S02]  /*0290*/  FSETP.GT.AND P1, PT, R14.reuse, 8.50705917302346158658e+37, PT ;  /* 0x7e8000000e00780b */ /* 0x048fe40003f24000 */
[----:B------:R-:W-:-:S07]  /*02a0*/  FSETP.GEU.AND P3, PT, R14, 1.175494350822287508e-38, PT ;  /* 0x008000000e00780b */ /* 0x000fce0003f6e000 */
[----:B------:R-:W-:-:S04]  /*02b0*/  @P0 FMUL R13, R13, 0.25 ;  /* 0x3e8000000d0d0820 */ /* 0x000fc80000400000 */
[----:B------:R-:W-:Y:S01]  /*02c0*/  @!P2 FMUL R13, R13, 16777216 ;  /* 0x4b8000000d0da820 */ /* 0x000fe20000400000 */
[----:B------:R-:W-:-:S04]  /*02d0*/  @P1 FMUL R14, R14, 0.25 ;  /* 0x3e8000000e0e1820 */ /* 0x000fc80000400000 */
[----:B------:R-:W-:Y:S01]  /*02e0*/  @!P3 FMUL R14, R14, 16777216 ;  /* 0x4b8000000e0eb820 */ /* 0x000fe20000400000 */
[----:B------:R-:W1:Y:S01]  /*02f0*/  MUFU.RCP R13, R13 ;  /* 0x0000000d000d7308 */ /* 0x000e620000001000 */
[----:B------:R-:W-:-:S07]  /*0300*/  FSEL R12, R15, 1, P0 ;  /* 0x3f8000000f0c7808 */ /* 0x000fce0000000000 */
[----:B------:R-:W3:Y:S01]  /*0310*/  MUFU.RCP R14, R14 ;  /* 0x0000000e000e7308 */ /* 0x000ee20000001000 */
[----:B------:R-:W-:Y:S01]  /*0320*/  FSEL R15, R15, 1, P1 ;  /* 0x3f8000000f0f7808 */ /* 0x000fe20000800000 */
[----:B------:R-:W-:Y:S01]  /*0330*/  @!P2 FMUL R12, R12, 16777216 ;  /* 0x4b8000000c0ca820 */ /* 0x000fe20000400000 */
[----:B----4-:R-:W-:-:S03]  /*0340*/  FADD R4, -R6, R4 ;  /* 0x0000000406047221 */ /* 0x010fc60000000100 */
[----:B------:R-:W-:Y:S01]  /*0350*/  @!P3 FMUL R15, R15, 16777216 ;  /* 0x4b8000000f0fb820 */ /* 0x000fe20000400000 */
[----:B------:R-:W-:Y:S01]  /*0360*/  FADD R5, -R7, R5 ;  /* 0x0000000507057221 */ /* 0x000fe20000000100 */
[----:B-1----:R-:W-:Y:S02]  /*0370*/  FMUL R13, R13, R12 ;  /* 0x0000000c0d0d7220 */ /* 0x002fe40000400000 */
[----:B---3--:R-:W-:Y:S02]  /*0380*/  FMUL R6, R14, R15 ;  /* 0x0000000f0e067220 */ /* 0x008fe40000400000 */
[----:B------:R-:W-:Y:S02]  /*0390*/  FMUL R13, R4, R13 ;  /* 0x0000000d040d7220 */ /* 0x000fe40000400000 */
[----:B------:R-:W-:Y:S01]  /*03a0*/  FMUL R6, R5, R6 ;  /* 0x0000000605067220 */ /* 0x000fe20000400000 */
[----:B0-----:R-:W-:-:S04]  /*03b0*/  IMAD.WIDE R2, R0, 0x4, R2 ;  /* 0x0000000400027825 */ /* 0x001fc800078e0202 */
[----:B--2---:R-:W-:Y:S01]  /*03c0*/  FFMA R8, R13, R10, R8 ;  /* 0x0000000a0d087223 */ /* 0x004fe20000000008 */
[----:B------:R-:W-:Y:S01]  /*03d0*/  FFMA R9, R6, R11, R9 ;  /* 0x0000000b06097223 */ /* 0x000fe20000000009 */
[----:B------:R-:W-:Y:S06]  /*03e0*/  @P4 EXIT ;  /* 0x000000000000494d */ /* 0x000fec0003800000 */
[----:B------:R-:W-:Y:S01]  /*03f0*/  STG.E.64 desc[UR4][R2.64], R8 ;  /* 0x0000000802007986 */ /* 0x000fe2000c101b04 */
[----:B------:R-:W-:Y:S05]  /*0400*/  EXIT ;  /* 0x000000000000794d */ /* 0x000fea0003800000 */
.L_x_0:
[----:B------:R-:W-:-:S00]  /*0410*/  BRA `(.L_x_0) ;  /* 0xfffffffc00fc7947 */ /* 0x000fc0000383ffff */
[----:B------:R-:W-:-:S00]  /*0420*/  NOP ;  /* 0x0000000000007918 */ /* 0x000fc00000000000 */
        /* <DEDUP_REMOVED lines=13> */
.L_x_1:


//--------------------- .nv.global.init           --------------------------
	.section	.nv.global.init,"aw",@progbits
.nv.global.init:
	.type		_$_str,@object
	.size		_$_str,(_$_str_$_2 - _$_str)
_$_str:
        /*0000*/ 	.byte	0x5f, 0x5f, 0x43, 0x55, 0x44, 0x41, 0x5f, 0x46, 0x54, 0x5a, 0x00
	.type		_$_str_$_2,@object
	.size		_$_str_$_2,(.L_1 - _$_str_$_2)
_$_str_$_2:
        /*000b*/ 	.byte	0x5f, 0x5f, 0x43, 0x55, 0x44, 0x41, 0x5f, 0x50, 0x52, 0x45, 0x43, 0x5f, 0x53, 0x51, 0x52, 0x54
        /*001b*/ 	.byte	0x00
.L_1:


//--------------------- .nv.constant0.triton_poi_fused__native_batch_norm_legit_no_training_21 --------------------------
	.section	.nv.constant0.triton_poi_fused__native_batch_norm_legit_no_training_21,"a",@progbits
	.sectionflags	@""
	.align	4
.nv.constant0.triton_poi_fused__native_batch_norm_legit_no_training_21:
	.zero		580
